//
// Generated by NVIDIA NVVM Compiler
//
// Compiler Build ID: CL-36424714
// Cuda compilation tools, release 13.0, V13.0.88
// Based on NVVM 20.0.0
//

.version 9.0
.target sm_100
.address_size 64

	// .globl	_Z11jacobi_stepPfPKfS_
// _ZZ11jacobi_stepPfPKfS_E10f_old_tile has been demoted
// _ZZ11jacobi_stepPfPKfS_E5s_err has been demoted

.visible .entry _Z11jacobi_stepPfPKfS_(
	.param .u64 .ptr .align 1 _Z11jacobi_stepPfPKfS__param_0,
	.param .u64 .ptr .align 1 _Z11jacobi_stepPfPKfS__param_1,
	.param .u64 .ptr .align 1 _Z11jacobi_stepPfPKfS__param_2
)
{
	.reg .pred 	%p<24>;
	.reg .b32 	%r<55>;
	.reg .b32 	%f<35>;
	.reg .b64 	%rd<15>;
	// demoted variable
	.shared .align 4 .b8 _ZZ11jacobi_stepPfPKfS_E10f_old_tile[1296];
	// demoted variable
	.shared .align 4 .b8 _ZZ11jacobi_stepPfPKfS_E5s_err[1024];
	ld.param.u64 	%rd3, [_Z11jacobi_stepPfPKfS__param_0];
	ld.param.u64 	%rd5, [_Z11jacobi_stepPfPKfS__param_1];
	ld.param.u64 	%rd4, [_Z11jacobi_stepPfPKfS__param_2];
	cvta.to.global.u64 	%rd1, %rd5;
	mov.u32 	%r1, %tid.x;
	mov.u32 	%r16, %ctaid.x;
	mov.u32 	%r2, %ntid.x;
	mad.lo.s32 	%r3, %r16, %r2, %r1;
	mov.u32 	%r4, %tid.y;
	mov.u32 	%r17, %ctaid.y;
	mov.u32 	%r5, %ntid.y;
	mul.lo.s32 	%r6, %r17, %r5;
	add.s32 	%r7, %r6, %r4;
	shl.b32 	%r18, %r7, 14;
	add.s32 	%r8, %r18, %r3;
	mul.wide.s32 	%rd6, %r8, 4;
	add.s64 	%rd2, %rd1, %rd6;
	ld.global.nc.f32 	%f4, [%rd2];
	mov.u32 	%r19, _ZZ11jacobi_stepPfPKfS_E10f_old_tile;
	mad.lo.s32 	%r20, %r4, 72, %r19;
	add.s32 	%r9, %r20, 72;
	shl.b32 	%r21, %r1, 2;
	add.s32 	%r10, %r9, %r21;
	st.shared.f32 	[%r10+4], %f4;
	setp.ne.s32 	%p1, %r1, 0;
	setp.lt.s32 	%p2, %r3, 1;
	or.pred  	%p3, %p1, %p2;
	@%p3 bra 	$L__BB0_2;
	add.s32 	%r22, %r8, -1;
	mul.wide.u32 	%rd7, %r22, 4;
	add.s64 	%rd8, %rd1, %rd7;
	ld.global.nc.f32 	%f5, [%rd8];
	st.shared.f32 	[%r9], %f5;
$L__BB0_2:
	add.s32 	%r23, %r2, -1;
	setp.ne.s32 	%p4, %r1, %r23;
	setp.gt.s32 	%p5, %r3, 16382;
	or.pred  	%p6, %p4, %p5;
	@%p6 bra 	$L__BB0_4;
	ld.global.nc.f32 	%f6, [%rd2+4];
	shl.b32 	%r24, %r2, 2;
	add.s32 	%r25, %r9, %r24;
	st.shared.f32 	[%r25+4], %f6;
$L__BB0_4:
	setp.ne.s32 	%p7, %r4, 0;
	setp.eq.s32 	%p8, %r7, 0;
	or.pred  	%p9, %p7, %p8;
	@%p9 bra 	$L__BB0_6;
	shl.b32 	%r26, %r6, 14;
	add.s32 	%r27, %r26, %r3;
	add.s32 	%r28, %r27, -16384;
	mul.wide.s32 	%rd9, %r28, 4;
	add.s64 	%rd10, %rd1, %rd9;
	ld.global.nc.f32 	%f7, [%rd10];
	add.s32 	%r31, %r19, %r21;
	st.shared.f32 	[%r31+4], %f7;
$L__BB0_6:
	add.s32 	%r32, %r5, -1;
	setp.ne.s32 	%p10, %r4, %r32;
	setp.gt.u32 	%p11, %r7, 16382;
	or.pred  	%p12, %p10, %p11;
	@%p12 bra 	$L__BB0_8;
	ld.global.nc.f32 	%f8, [%rd2+65536];
	mad.lo.s32 	%r34, %r5, 72, %r19;
	add.s32 	%r36, %r34, %r21;
	st.shared.f32 	[%r36+76], %f8;
$L__BB0_8:
	bar.sync 	0;
	add.s32 	%r37, %r7, -1;
	add.s32 	%r38, %r3, -1;
	mov.f32 	%f34, 0f00000000;
	max.u32 	%r39, %r37, %r38;
	setp.gt.u32 	%p13, %r39, 16381;
	@%p13 bra 	$L__BB0_10;
	ld.shared.f32 	%f10, [%r10+8];
	ld.shared.f32 	%f11, [%r10];
	add.f32 	%f12, %f10, %f11;
	ld.shared.f32 	%f13, [%r10+76];
	add.f32 	%f14, %f12, %f13;
	ld.shared.f32 	%f15, [%r10+-68];
	add.f32 	%f16, %f14, %f15;
	mul.f32 	%f17, %f16, 0f3E800000;
	cvta.to.global.u64 	%rd11, %rd3;
	mul.wide.u32 	%rd12, %r8, 4;
	add.s64 	%rd13, %rd11, %rd12;
	st.global.f32 	[%rd13], %f17;
	ld.shared.f32 	%f18, [%r10+4];
	sub.f32 	%f19, %f17, %f18;
	mul.f32 	%f34, %f19, %f19;
$L__BB0_10:
	mad.lo.s32 	%r11, %r4, %r2, %r1;
	shl.b32 	%r40, %r11, 2;
	mov.u32 	%r41, _ZZ11jacobi_stepPfPKfS_E5s_err;
	add.s32 	%r12, %r41, %r40;
	st.shared.f32 	[%r12], %f34;
	bar.sync 	0;
	mul.lo.s32 	%r54, %r2, %r5;
	setp.lt.u32 	%p14, %r54, 66;
	@%p14 bra 	$L__BB0_14;
$L__BB0_11:
	shr.u32 	%r15, %r54, 1;
	setp.ge.u32 	%p15, %r11, %r15;
	@%p15 bra 	$L__BB0_13;
	shl.b32 	%r42, %r15, 2;
	add.s32 	%r43, %r12, %r42;
	ld.shared.f32 	%f20, [%r43];
	ld.shared.f32 	%f21, [%r12];
	add.f32 	%f22, %f20, %f21;
	st.shared.f32 	[%r12], %f22;
$L__BB0_13:
	bar.sync 	0;
	setp.gt.u32 	%p16, %r54, 131;
	mov.u32 	%r54, %r15;
	@%p16 bra 	$L__BB0_11;
$L__BB0_14:
	setp.gt.u32 	%p17, %r11, 31;
	@%p17 bra 	$L__BB0_17;
	ld.shared.f32 	%f23, [%r12];
	mov.b32 	%r44, %f23;
	shfl.sync.down.b32	%r45|%p18, %r44, 16, 31, -1;
	mov.b32 	%f24, %r45;
	add.f32 	%f25, %f23, %f24;
	mov.b32 	%r46, %f25;
	shfl.sync.down.b32	%r47|%p19, %r46, 8, 31, -1;
	mov.b32 	%f26, %r47;
	add.f32 	%f27, %f25, %f26;
	mov.b32 	%r48, %f27;
	shfl.sync.down.b32	%r49|%p20, %r48, 4, 31, -1;
	mov.b32 	%f28, %r49;
	add.f32 	%f29, %f27, %f28;
	mov.b32 	%r50, %f29;
	shfl.sync.down.b32	%r51|%p21, %r50, 2, 31, -1;
	mov.b32 	%f30, %r51;
	add.f32 	%f31, %f29, %f30;
	mov.b32 	%r52, %f31;
	shfl.sync.down.b32	%r53|%p22, %r52, 1, 31, -1;
	mov.b32 	%f32, %r53;
	add.f32 	%f3, %f31, %f32;
	setp.ne.s32 	%p23, %r11, 0;
	@%p23 bra 	$L__BB0_17;
	cvta.to.global.u64 	%rd14, %rd4;
	atom.global.add.f32 	%f33, [%rd14], %f3;
$L__BB0_17:
	ret;

}


// ===== COMPILED SASS (sm_100) =====

	.target	sm_100

	.elftype	@"ET_EXEC"


//--------------------- .note.nv.tkinfo           --------------------------
	.section	.note.nv.tkinfo,"",@"SHT_NOTE"
	.sectionflags	@"SHF_NOTE_NV_TKINFO"
	.tkinfo
        /*0018*/ 	.word	0x00000002
        /*0030*/ 	.string	""
        /*0030*/ 	.string	"ptxas"
        /*0030*/ 	.string	"Cuda compilation tools, release 13.0, V13.0.88"
        /*0030*/ 	.string	"Build cuda_13.0.r13.0/compiler.36424714_0"
        /*0030*/ 	.string	"-arch sm_100 -m 64 "



//--------------------- .note.nv.cuinfo           --------------------------
	.section	.note.nv.cuinfo,"",@"SHT_NOTE"
	.sectionflags	@"SHF_NOTE_NV_CUINFO"
        /*0018*/ 	.short	0x0002
        /*001a*/ 	.short	0x0064
        /*001c*/ 	.short	0x0082
	.zero		2


//--------------------- .nv.info                  --------------------------
	.section	.nv.info,"",@"SHT_CUDA_INFO"
	.align	4


	//----- nvinfo : EIATTR_REGCOUNT
	.align		4
        /*0000*/ 	.byte	0x04, 0x2f
        /*0002*/ 	.short	(.L_1 - .L_0)
	.align		4
.L_0:
        /*0004*/ 	.word	index@(_Z11jacobi_stepPfPKfS_)
        /*0008*/ 	.word	0x00000018


	//----- nvinfo : EIATTR_FRAME_SIZE
	.align		4
.L_1:
        /*000c*/ 	.byte	0x04, 0x11
        /*000e*/ 	.short	(.L_3 - .L_2)
	.align		4
.L_2:
        /*0010*/ 	.word	index@(_Z11jacobi_stepPfPKfS_)
        /*0014*/ 	.word	0x00000000


	//----- nvinfo : EIATTR_MIN_STACK_SIZE
	.align		4
.L_3:
        /*0018*/ 	.byte	0x04, 0x12
        /*001a*/ 	.short	(.L_5 - .L_4)
	.align		4
.L_4:
        /*001c*/ 	.word	index@(_Z11jacobi_stepPfPKfS_)
        /*0020*/ 	.word	0x00000000
.L_5:


//--------------------- .nv.compat                --------------------------
	.section	.nv.compat,"",@"SHT_CUDA_COMPAT_INFO"
	.align	4
        /*0000*/ 	.byte	0x02, 0x09, 0x00, 0x00, 0x02, 0x02, 0x01, 0x00, 0x02, 0x05, 0x05, 0x00, 0x03, 0x07, 0x01, 0x01
        /*0010*/ 	.byte	0x02, 0x03, 0x00, 0x00, 0x02, 0x06, 0x01, 0x00, 0x04, 0x0b, 0x08, 0x00, 0x09, 0x00, 0x00, 0x00
        /*0020*/ 	.byte	0x00, 0x00, 0x00, 0x00


//--------------------- .nv.info._Z11jacobi_stepPfPKfS_ --------------------------
	.section	.nv.info._Z11jacobi_stepPfPKfS_,"",@"SHT_CUDA_INFO"
	.sectionflags	@""
	.align	4


	//----- nvinfo : EIATTR_CUDA_API_VERSION
	.align		4
        /*0000*/ 	.byte	0x04, 0x37
        /*0002*/ 	.short	(.L_7 - .L_6)
.L_6:
        /*0004*/ 	.word	0x00000082


	//----- nvinfo : EIATTR_KPARAM_INFO
	.align		4
.L_7:
        /*0008*/ 	.byte	0x04, 0x17
        /*000a*/ 	.short	(.L_9 - .L_8)
.L_8:
        /*000c*/ 	.word	0x00000000
        /*0010*/ 	.short	0x0002
        /*0012*/ 	.short	0x0010
        /*0014*/ 	.byte	0x00, 0xf5, 0x21, 0x00


	//----- nvinfo : EIATTR_KPARAM_INFO
	.align		4
.L_9:
        /*0018*/ 	.byte	0x04, 0x17
        /*001a*/ 	.short	(.L_11 - .L_10)
.L_10:
        /*001c*/ 	.word	0x00000000
        /*0020*/ 	.short	0x0001
        /*0022*/ 	.short	0x0008
        /*0024*/ 	.byte	0x00, 0xf5, 0x21, 0x00


	//----- nvinfo : EIATTR_KPARAM_INFO
	.align		4
.L_11:
        /*0028*/ 	.byte	0x04, 0x17
        /*002a*/ 	.short	(.L_13 - .L_12)
.L_12:
        /*002c*/ 	.word	0x00000000
        /*0030*/ 	.short	0x0000
        /*0032*/ 	.short	0x0000
        /*0034*/ 	.byte	0x00, 0xf5, 0x21, 0x00


	//----- nvinfo : EIATTR_SPARSE_MMA_MASK
	.align		4
.L_13:
        /*0038*/ 	.byte	0x03, 0x50
        /*003a*/ 	.short	0x0000


	//----- nvinfo : EIATTR_MAXREG_COUNT
	.align		4
        /*003c*/ 	.byte	0x03, 0x1b
        /*003e*/ 	.short	0x00ff


	//----- nvinfo : EIATTR_NUM_BARRIERS
	.align		4
        /*0040*/ 	.byte	0x02, 0x4c
        /*0042*/ 	.byte	0x01
	.zero		1


	//----- nvinfo : EIATTR_MERCURY_ISA_VERSION
	.align		4
        /*0044*/ 	.byte	0x03, 0x5f
        /*0046*/ 	.short	0x0101


	//----- nvinfo : EIATTR_COOP_GROUP_MASK_REGIDS
	.align		4
        /*0048*/ 	.byte	0x04, 0x29
        /*004a*/ 	.short	(.L_15 - .L_14)


	//   ....[0]....
.L_14:
        /*004c*/ 	.word	0xffffffff


	//   ....[1]....
        /*0050*/ 	.word	0xffffffff


	//   ....[2]....
        /*0054*/ 	.word	0xffffffff


	//   ....[3]....
        /*0058*/ 	.word	0xffffffff


	//   ....[4]....
        /*005c*/ 	.word	0xffffffff


	//----- nvinfo : EIATTR_COOP_GROUP_INSTR_OFFSETS
	.align		4
.L_15:
        /*0060*/ 	.byte	0x04, 0x28
        /*0062*/ 	.short	(.L_17 - .L_16)


	//   ....[0]....
.L_16:
        /*0064*/ 	.word	0x000005e0


	//   ....[1]....
        /*0068*/ 	.word	0x00000600


	//   ....[2]....
        /*006c*/ 	.word	0x00000620


	//   ....[3]....
        /*0070*/ 	.word	0x00000640


	//   ....[4]....
        /*0074*/ 	.word	0x00000660


	//----- nvinfo : EIATTR_VRC_CTA_INIT_COUNT
	.align		4
.L_17:
        /*0078*/ 	.byte	0x02, 0x4a
	.zero		1
	.zero		1


	//----- nvinfo : EIATTR_EXIT_INSTR_OFFSETS
	.align		4
        /*007c*/ 	.byte	0x04, 0x1c
        /*007e*/ 	.short	(.L_19 - .L_18)


	//   ....[0]....
.L_18:
        /*0080*/ 	.word	0x000005b0


	//   ....[1]....
        /*0084*/ 	.word	0x00000670


	//   ....[2]....
        /*0088*/ 	.word	0x000006b0


	//----- nvinfo : EIATTR_CRS_STACK_SIZE
	.align		4
.L_19:
        /*008c*/ 	.byte	0x04, 0x1e
        /*008e*/ 	.short	(.L_21 - .L_20)
.L_20:
        /*0090*/ 	.word	0x00000000


	//----- nvinfo : EIATTR_CBANK_PARAM_SIZE
	.align		4
.L_21:
        /*0094*/ 	.byte	0x03, 0x19
        /*0096*/ 	.short	0x0018


	//----- nvinfo : EIATTR_PARAM_CBANK
	.align		4
        /*0098*/ 	.byte	0x04, 0x0a
        /*009a*/ 	.short	(.L_23 - .L_22)
	.align		4
.L_22:
        /*009c*/ 	.word	index@(.nv.constant0._Z11jacobi_stepPfPKfS_)
        /*00a0*/ 	.short	0x0380
        /*00a2*/ 	.short	0x0018


	//----- nvinfo : EIATTR_SW_WAR
	.align		4
.L_23:
        /*00a4*/ 	.byte	0x04, 0x36
        /*00a6*/ 	.short	(.L_25 - .L_24)
.L_24:
        /*00a8*/ 	.word	0x00000008
.L_25:


//--------------------- .nv.callgraph             --------------------------
	.section	.nv.callgraph,"",@"SHT_CUDA_CALLGRAPH"
	.align	4
	.sectionentsize	8
	.align		4
        /*0000*/ 	.word	0x00000000
	.align		4
        /*0004*/ 	.word	0xffffffff
	.align		4
        /*0008*/ 	.word	0x00000000
	.align		4
        /*000c*/ 	.word	0xfffffffe
	.align		4
        /*0010*/ 	.word	0x00000000
	.align		4
        /*0014*/ 	.word	0xfffffffd
	.align		4
        /*0018*/ 	.word	0x00000000
	.align		4
        /*001c*/ 	.word	0xfffffffc


//--------------------- .text._Z11jacobi_stepPfPKfS_ --------------------------
	.section	.text._Z11jacobi_stepPfPKfS_,"ax",@progbits
	.align	128
        .global         _Z11jacobi_stepPfPKfS_
        .type           _Z11jacobi_stepPfPKfS_,@function
        .size           _Z11jacobi_stepPfPKfS_,(.L_x_5 - _Z11jacobi_stepPfPKfS_)
        .other          _Z11jacobi_stepPfPKfS_,@"STO_CUDA_ENTRY STV_DEFAULT"
_Z11jacobi_stepPfPKfS_:
.text._Z11jacobi_stepPfPKfS_:
[----:B------:R-:W-:Y:S01]  /*0000*/  LDC R1, c[0x0][0x37c] ;  /* 0x0000df00ff017b82 */ /* 0x000fe20000000800 */
[----:B------:R-:W0:Y:S07]  /*0010*/  S2R R8, SR_TID.Y ;  /* 0x0000000000087919 */ /* 0x000e2e0000002200 */
[----:B------:R-:W1:Y:S01]  /*0020*/  LDC R6, c[0x0][0x360] ;  /* 0x0000d800ff067b82 */ /* 0x000e620000000800 */
[----:B------:R-:W2:Y:S07]  /*0030*/  S2R R7, SR_TID.X ;  /* 0x0000000000077919 */ /* 0x000eae0000002100 */
[----:B------:R-:W3:Y:S08]  /*0040*/  S2UR UR5, SR_CTAID.Y ;  /* 0x00000000000579c3 */ /* 0x000ef00000002600 */
[----:B------:R-:W3:Y:S08]  /*0050*/  LDC R9, c[0x0][0x364] ;  /* 0x0000d900ff097b82 */ /* 0x000ef00000000800 */
[----:B------:R-:W2:Y:S01]  /*0060*/  S2UR UR4, SR_CTAID.X ;  /* 0x00000000000479c3 */ /* 0x000ea20000002500 */
[----:B-1----:R-:W-:-:S07]  /*0070*/  VIADD R12, R6, 0xffffffff ;  /* 0xffffffff060c7836 */ /* 0x002fce0000000000 */
[----:B------:R-:W1:Y:S01]  /*0080*/  LDC.64 R4, c[0x0][0x388] ;  /* 0x0000e200ff047b82 */ /* 0x000e620000000a00 */
[C---:B---3--:R-:W-:Y:S01]  /*0090*/  IMAD R2, R9.reuse, UR5, RZ ;  /* 0x0000000509027c24 */ /* 0x048fe2000f8e02ff */
[----:B------:R-:W-:-:S04]  /*00a0*/  IADD3 R3, PT, PT, R9, -0x1, RZ ;  /* 0xffffffff09037810 */ /* 0x000fc80007ffe0ff */
[----:B0-----:R-:W-:Y:S01]  /*00b0*/  IADD3 R10, PT, PT, R2, R8, RZ ;  /* 0x00000008020a7210 */ /* 0x001fe20007ffe0ff */
[----:B--2---:R-:W-:-:S03]  /*00c0*/  IMAD R17, R6, UR4, R7 ;  /* 0x0000000406117c24 */ /* 0x004fc6000f8e0207 */
[C---:B------:R-:W-:Y:S01]  /*00d0*/  ISETP.NE.AND P0, PT, R10.reuse, RZ, PT ;  /* 0x000000ff0a00720c */ /* 0x040fe20003f05270 */
[----:B------:R-:W0:Y:S01]  /*00e0*/  LDCU.64 UR4, c[0x0][0x358] ;  /* 0x00006b00ff0477ac */ /* 0x000e220008000a00 */
[C---:B------:R-:W-:Y:S01]  /*00f0*/  ISETP.GT.U32.AND P3, PT, R10.reuse, 0x3ffe, PT ;  /* 0x00003ffe0a00780c */ /* 0x040fe20003f64070 */
[----:B------:R-:W-:Y:S01]  /*0100*/  IMAD R0, R10, 0x4000, R17 ;  /* 0x000040000a007824 */ /* 0x000fe200078e0211 */
[----:B------:R-:W-:Y:S02]  /*0110*/  ISETP.GE.AND P1, PT, R17, 0x1, PT ;  /* 0x000000011100780c */ /* 0x000fe40003f26270 */
[----:B------:R-:W-:Y:S02]  /*0120*/  ISETP.NE.OR P0, PT, R8, RZ, !P0 ;  /* 0x000000ff0800720c */ /* 0x000fe40004705670 */
[----:B------:R-:W-:Y:S02]  /*0130*/  ISETP.NE.OR P1, PT, R7, RZ, !P1 ;  /* 0x000000ff0700720c */ /* 0x000fe40004f25670 */
[----:B------:R-:W-:-:S02]  /*0140*/  ISETP.GT.AND P2, PT, R17, 0x3ffe, PT ;  /* 0x00003ffe1100780c */ /* 0x000fc40003f44270 */
[----:B------:R-:W-:Y:S02]  /*0150*/  ISETP.NE.OR P3, PT, R8, R3, P3 ;  /* 0x000000030800720c */ /* 0x000fe40001f65670 */
[----:B------:R-:W-:-:S05]  /*0160*/  ISETP.NE.OR P2, PT, R7, R12, P2 ;  /* 0x0000000c0700720c */ /* 0x000fca0001745670 */
[----:B------:R-:W-:Y:S02]  /*0170*/  @!P0 LEA R2, R2, R17, 0xe ;  /* 0x0000001102028211 */ /* 0x000fe400078e70ff */
[----:B------:R-:W-:Y:S02]  /*0180*/  @!P1 VIADD R13, R0, 0xffffffff ;  /* 0xffffffff000d9836 */ /* 0x000fe40000000000 */
[----:B------:R-:W-:Y:S01]  /*0190*/  @!P0 IADD3 R15, PT, PT, R2, -0x4000, RZ ;  /* 0xffffc000020f8810 */ /* 0x000fe20007ffe0ff */
[----:B-1----:R-:W-:-:S04]  /*01a0*/  IMAD.WIDE R2, R0, 0x4, R4 ;  /* 0x0000000400027825 */ /* 0x002fc800078e0204 */
[--C-:B------:R-:W-:Y:S01]  /*01b0*/  @!P1 IMAD.WIDE.U32 R12, R13, 0x4, R4.reuse ;  /* 0x000000040d0c9825 */ /* 0x100fe200078e0004 */
[----:B0-----:R-:W2:Y:S03]  /*01c0*/  @!P2 LDG.E.CONSTANT R11, desc[UR4][R2.64+0x4] ;  /* 0x00000404020ba981 */ /* 0x001ea6000c1e9900 */
[----:B------:R-:W-:Y:S01]  /*01d0*/  @!P0 IMAD.WIDE R14, R15, 0x4, R4 ;  /* 0x000000040f0e8825 */ /* 0x000fe200078e0204 */
[----:B------:R-:W3:Y:S04]  /*01e0*/  @!P3 LDG.E.CONSTANT R19, desc[UR4][R2.64+0x10000] ;  /* 0x010000040213b981 */ /* 0x000ee8000c1e9900 */
[----:B------:R-:W4:Y:S04]  /*01f0*/  LDG.E.CONSTANT R4, desc[UR4][R2.64] ;  /* 0x0000000402047981 */ /* 0x000f28000c1e9900 */
[----:B------:R0:W5:Y:S04]  /*0200*/  @!P1 LDG.E.CONSTANT R5, desc[UR4][R12.64] ;  /* 0x000000040c059981 */ /* 0x000168000c1e9900 */
[----:B------:R1:W3:Y:S01]  /*0210*/  @!P0 LDG.E.CONSTANT R14, desc[UR4][R14.64] ;  /* 0x000000040e0e8981 */ /* 0x0002e2000c1e9900 */
[----:B------:R-:W0:Y:S01]  /*0220*/  S2R R21, SR_CgaCtaId ;  /* 0x0000000000157919 */ /* 0x000e220000008800 */
[----:B------:R-:W-:Y:S01]  /*0230*/  MOV R16, 0x400 ;  /* 0x0000040000107802 */ /* 0x000fe20000000f00 */
[----:B------:R-:W-:-:S05]  /*0240*/  VIADD R17, R17, 0xffffffff ;  /* 0xffffffff11117836 */ /* 0x000fca0000000000 */
[----:B------:R-:W-:-:S04]  /*0250*/  VIADDMNMX.U32 R17, R10, 0xffffffff, R17, !PT ;  /* 0xffffffff0a117846 */ /* 0x000fc80007800011 */
[----:B------:R-:W-:Y:S01]  /*0260*/  ISETP.GT.U32.AND P5, PT, R17, 0x3ffd, PT ;  /* 0x00003ffd1100780c */ /* 0x000fe20003fa4070 */
[----:B------:R-:W-:Y:S01]  /*0270*/  BSSY.RECONVERGENT B0, `(.L_x_0) ;  /* 0x0000025000007945 */ /* 0x000fe20003800200 */
[----:B0-----:R-:W-:-:S05]  /*0280*/  LEA R18, R21, R16, 0x18 ;  /* 0x0000001015127211 */ /* 0x001fca00078ec0ff */
[--C-:B------:R-:W-:Y:S02]  /*0290*/  IMAD R10, R8, 0x48, R18.reuse ;  /* 0x00000048080a7824 */ /* 0x100fe400078e0212 */
[----:B------:R-:W-:Y:S02]  /*02a0*/  @!P3 IMAD R12, R9, 0x48, R18 ;  /* 0x00000048090cb824 */ /* 0x000fe400078e0212 */
[C---:B-1----:R-:W-:Y:S01]  /*02b0*/  IMAD R15, R7.reuse, 0x4, R10 ;  /* 0x00000004070f7824 */ /* 0x042fe200078e020a */
[----:B------:R-:W-:Y:S01]  /*02c0*/  @!P2 LEA R2, R6, R10, 0x2 ;  /* 0x0000000a0602a211 */ /* 0x000fe200078e10ff */
[C---:B------:R-:W-:Y:S01]  /*02d0*/  @!P3 IMAD R12, R7.reuse, 0x4, R12 ;  /* 0x00000004070cb824 */ /* 0x040fe200078e020c */
[----:B------:R-:W-:Y:S02]  /*02e0*/  @!P0 LEA R3, R7, R18, 0x2 ;  /* 0x0000001207038211 */ /* 0x000fe400078e10ff */
[----:B------:R-:W-:Y:S01]  /*02f0*/  IADD3 R16, PT, PT, R16, 0x510, RZ ;  /* 0x0000051010107810 */ /* 0x000fe20007ffe0ff */
[----:B------:R-:W-:-:S02]  /*0300*/  IMAD R8, R6, R8, R7 ;  /* 0x0000000806087224 */ /* 0x000fc400078e0207 */
[----:B------:R-:W-:Y:S01]  /*0310*/  IMAD R9, R6, R9, RZ ;  /* 0x0000000906097224 */ /* 0x000fe200078e02ff */
[----:B------:R-:W-:Y:S01]  /*0320*/  LEA R13, R21, R16, 0x18 ;  /* 0x00000010150d7211 */ /* 0x000fe200078ec0ff */
[----:B------:R-:W-:Y:S01]  /*0330*/  HFMA2 R6, -RZ, RZ, 0, 0 ;  /* 0x00000000ff067431 */ /* 0x000fe200000001ff */
[C---:B------:R-:W-:Y:S02]  /*0340*/  ISETP.GT.U32.AND P4, PT, R8.reuse, 0x1f, PT ;  /* 0x0000001f0800780c */ /* 0x040fe40003f84070 */
[----:B------:R-:W-:Y:S01]  /*0350*/  ISETP.GE.U32.AND P6, PT, R9, 0x42, PT ;  /* 0x000000420900780c */ /* 0x000fe20003fc6070 */
[----:B------:R-:W-:Y:S01]  /*0360*/  IMAD R13, R8, 0x4, R13 ;  /* 0x00000004080d7824 */ /* 0x000fe200078e020d */
[----:B----4-:R0:W-:Y:S04]  /*0370*/  STS [R15+0x4c], R4 ;  /* 0x00004c040f007388 */ /* 0x0101e80000000800 */
[----:B-----5:R0:W-:Y:S04]  /*0380*/  @!P1 STS [R10+0x48], R5 ;  /* 0x000048050a009388 */ /* 0x0201e80000000800 */
[----:B--2---:R0:W-:Y:S04]  /*0390*/  @!P2 STS [R2+0x4c], R11 ;  /* 0x00004c0b0200a388 */ /* 0x0041e80000000800 */
[----:B---3--:R0:W-:Y:S04]  /*03a0*/  @!P0 STS [R3+0x4], R14 ;  /* 0x0000040e03008388 */ /* 0x0081e80000000800 */
[----:B------:R0:W-:Y:S01]  /*03b0*/  @!P3 STS [R12+0x4c], R19 ;  /* 0x00004c130c00b388 */ /* 0x0001e20000000800 */
[----:B------:R-:W-:Y:S06]  /*03c0*/  BAR.SYNC.DEFER_BLOCKING 0x0 ;  /* 0x0000000000007b1d */ /* 0x000fec0000010000 */
[----:B------:R-:W-:Y:S05]  /*03d0*/  @P5 BRA `(.L_x_1) ;  /* 0x0000000000385947 */ /* 0x000fea0003800000 */
[----:B0-----:R-:W-:Y:S01]  /*03e0*/  LDS R4, [R15+0x50] ;  /* 0x000050000f047984 */ /* 0x001fe20000000800 */
[----:B------:R-:W0:Y:S03]  /*03f0*/  LDC.64 R2, c[0x0][0x380] ;  /* 0x0000e000ff027b82 */ /* 0x000e260000000a00 */
[----:B------:R-:W1:Y:S04]  /*0400*/  LDS R5, [R15+0x48] ;  /* 0x000048000f057984 */ /* 0x000e680000000800 */
[----:B------:R-:W2:Y:S04]  /*0410*/  LDS R7, [R15+0x94] ;  /* 0x000094000f077984 */ /* 0x000ea80000000800 */
[----:B------:R-:W3:Y:S04]  /*0420*/  LDS R11, [R15+0x4] ;  /* 0x000004000f0b7984 */ /* 0x000ee80000000800 */
[----:B------:R-:W4:Y:S01]  /*0430*/  LDS R6, [R15+0x4c] ;  /* 0x00004c000f067984 */ /* 0x000f220000000800 */
[----:B0-----:R-:W-:-:S04]  /*0440*/  IMAD.WIDE.U32 R2, R0, 0x4, R2 ;  /* 0x0000000400027825 */ /* 0x001fc800078e0002 */
[----:B-1----:R-:W-:-:S04]  /*0450*/  FADD R4, R4, R5 ;  /* 0x0000000504047221 */ /* 0x002fc80000000000 */
[----:B--2---:R-:W-:-:S04]  /*0460*/  FADD R4, R4, R7 ;  /* 0x0000000704047221 */ /* 0x004fc80000000000 */
[----:B---3--:R-:W-:-:S04]  /*0470*/  FADD R4, R4, R11 ;  /* 0x0000000b04047221 */ /* 0x008fc80000000000 */
[----:B------:R-:W-:-:S04]  /*0480*/  FMUL R5, R4, 0.25 ;  /* 0x3e80000004057820 */ /* 0x000fc80000400000 */
[----:B----4-:R-:W-:Y:S01]  /*0490*/  FADD R6, R5, -R6 ;  /* 0x8000000605067221 */ /* 0x010fe20000000000 */
[----:B------:R1:W-:Y:S03]  /*04a0*/  STG.E desc[UR4][R2.64], R5 ;  /* 0x0000000502007986 */ /* 0x0003e6000c101904 */
[----:B------:R-:W-:-:S07]  /*04b0*/  FMUL R6, R6, R6 ;  /* 0x0000000606067220 */ /* 0x000fce0000400000 */
.L_x_1:
[----:B------:R-:W-:Y:S05]  /*04c0*/  BSYNC.RECONVERGENT B0 ;  /* 0x0000000000007941 */ /* 0x000fea0003800200 */
.L_x_0:
[----:B------:R2:W-:Y:S01]  /*04d0*/  STS [R13], R6 ;  /* 0x000000060d007388 */ /* 0x0005e20000000800 */
[----:B------:R-:W-:Y:S06]  /*04e0*/  BAR.SYNC.DEFER_BLOCKING 0x0 ;  /* 0x0000000000007b1d */ /* 0x000fec0000010000 */
[----:B------:R-:W-:Y:S05]  /*04f0*/  @!P6 BRA `(.L_x_2) ;  /* 0x00000000002ce947 */ /* 0x000fea0003800000 */
.L_x_3:
[----:B0-----:R-:W-:-:S04]  /*0500*/  SHF.R.U32.HI R4, RZ, 0x1, R9 ;  /* 0x00000001ff047819 */ /* 0x001fc80000011609 */
[----:B------:R-:W-:-:S13]  /*0510*/  ISETP.GE.U32.AND P0, PT, R8, R4, PT ;  /* 0x000000040800720c */ /* 0x000fda0003f06070 */
[----:B------:R-:W-:Y:S01]  /*0520*/  @!P0 LEA R0, R4, R13, 0x2 ;  /* 0x0000000d04008211 */ /* 0x000fe200078e10ff */
[----:B-1----:R-:W-:Y:S05]  /*0530*/  @!P0 LDS R3, [R13] ;  /* 0x000000000d038984 */ /* 0x002fea0000000800 */
[----:B------:R-:W0:Y:S02]  /*0540*/  @!P0 LDS R0, [R0] ;  /* 0x0000000000008984 */ /* 0x000e240000000800 */
[----:B0-----:R-:W-:-:S05]  /*0550*/  @!P0 FADD R2, R0, R3 ;  /* 0x0000000300028221 */ /* 0x001fca0000000000 */
[----:B------:R3:W-:Y:S01]  /*0560*/  @!P0 STS [R13], R2 ;  /* 0x000000020d008388 */ /* 0x0007e20000000800 */
[----:B------:R-:W-:Y:S01]  /*0570*/  BAR.SYNC.DEFER_BLOCKING 0x0 ;  /* 0x0000000000007b1d */ /* 0x000fe20000010000 */
[----:B------:R-:W-:Y:S02]  /*0580*/  ISETP.GT.U32.AND P0, PT, R9, 0x83, PT ;  /* 0x000000830900780c */ /* 0x000fe40003f04070 */
[----:B------:R-:W-:-:S11]  /*0590*/  MOV R9, R4 ;  /* 0x0000000400097202 */ /* 0x000fd60000000f00 */
[----:B---3--:R-:W-:Y:S05]  /*05a0*/  @P0 BRA `(.L_x_3) ;  /* 0xfffffffc00d40947 */ /* 0x008fea000383ffff */
.L_x_2:
[----:B------:R-:W-:Y:S05]  /*05b0*/  @P4 EXIT ;  /* 0x000000000000494d */ /* 0x000fea0003800000 */
[----:B--2---:R-:W2:Y:S01]  /*05c0*/  LDS R13, [R13] ;  /* 0x000000000d0d7984 */ /* 0x004ea20000000800 */
[----:B------:R-:W-:-:S03]  /*05d0*/  ISETP.NE.AND P0, PT, R8, RZ, PT ;  /* 0x000000ff0800720c */ /* 0x000fc60003f05270 */
[----:B--2---:R-:W2:Y:S02]  /*05e0*/  SHFL.DOWN PT, R0, R13, 0x10, 0x1f ;  /* 0x0a001f000d007f89 */ /* 0x004ea400000e0000 */
[----:B--2---:R-:W-:-:S05]  /*05f0*/  FADD R0, R13, R0 ;  /* 0x000000000d007221 */ /* 0x004fca0000000000 */
[----:B01----:R-:W0:Y:S02]  /*0600*/  SHFL.DOWN PT, R3, R0, 0x8, 0x1f ;  /* 0x09001f0000037f89 */ /* 0x003e2400000e0000 */
[----:B0-----:R-:W-:-:S05]  /*0610*/  FADD R3, R0, R3 ;  /* 0x0000000300037221 */ /* 0x001fca0000000000 */
[----:B------:R-:W0:Y:S02]  /*0620*/  SHFL.DOWN PT, R2, R3, 0x4, 0x1f ;  /* 0x08801f0003027f89 */ /* 0x000e2400000e0000 */
[----:B0-----:R-:W-:-:S05]  /*0630*/  FADD R2, R3, R2 ;  /* 0x0000000203027221 */ /* 0x001fca0000000000 */
[----:B------:R-:W0:Y:S02]  /*0640*/  SHFL.DOWN PT, R5, R2, 0x2, 0x1f ;  /* 0x08401f0002057f89 */ /* 0x000e2400000e0000 */
[----:B0-----:R-:W-:-:S05]  /*0650*/  FADD R5, R2, R5 ;  /* 0x0000000502057221 */ /* 0x001fca0000000000 */
[----:B------:R0:W1:Y:S01]  /*0660*/  SHFL.DOWN PT, R4, R5, 0x1, 0x1f ;  /* 0x08201f0005047f89 */ /* 0x00006200000e0000 */
[----:B------:R-:W-:Y:S05]  /*0670*/  @P0 EXIT ;  /* 0x000000000000094d */ /* 0x000fea0003800000 */
[----:B------:R-:W2:Y:S01]  /*0680*/  LDC.64 R2, c[0x0][0x390] ;  /* 0x0000e400ff027b82 */ /* 0x000ea20000000a00 */
[----:B01----:R-:W-:-:S05]  /*0690*/  FADD R5, R5, R4 ;  /* 0x0000000405057221 */ /* 0x003fca0000000000 */
[----:B--2---:R-:W-:Y:S01]  /*06a0*/  REDG.E.ADD.F32.FTZ.RN.STRONG.GPU desc[UR4][R2.64], R5 ;  /* 0x00000005020079a6 */ /* 0x004fe2000c12f304 */
[----:B------:R-:W-:Y:S05]  /*06b0*/  EXIT ;  /* 0x000000000000794d */ /* 0x000fea0003800000 */
.L_x_4:
[----:B------:R-:W-:-:S00]  /*06c0*/  BRA `(.L_x_4) ;  /* 0xfffffffc00fc7947 */ /* 0x000fc0000383ffff */
[----:B------:R-:W-:-:S00]  /*06d0*/  NOP ;  /* 0x0000000000007918 */ /* 0x000fc00000000000 */
        /* <DEDUP_REMOVED lines=10> */
.L_x_5:


//--------------------- .nv.shared._Z11jacobi_stepPfPKfS_ --------------------------
	.section	.nv.shared._Z11jacobi_stepPfPKfS_,"aw",@nobits
	.sectionflags	@""
	.align	4
.nv.shared._Z11jacobi_stepPfPKfS_:
	.zero		3344


//--------------------- .nv.shared.reserved.0     --------------------------
	.section	.nv.shared.reserved.0,"aw",@nobits
	.weak		__nv_reservedSMEM_offset_0_alias
	.size		__nv_reservedSMEM_offset_0_alias, 0, 64
	.other		__nv_reservedSMEM_offset_0_alias,@"STO_CUDA_RESERVED_SHARED STV_DEFAULT"
__nv_reservedSMEM_offset_0_alias:
	.zero		0
	.zero		64


//--------------------- .nv.constant0._Z11jacobi_stepPfPKfS_ --------------------------
	.section	.nv.constant0._Z11jacobi_stepPfPKfS_,"a",@progbits
	.sectionflags	@""
	.align	4
.nv.constant0._Z11jacobi_stepPfPKfS_:
	.zero		920


//--------------------- SYMBOLS --------------------------

	.type		.nv.reservedSmem.offset0,@object
	.size		.nv.reservedSmem.offset0,0x4
	.type		.nv.reservedSmem.cap,@object
	.size		.nv.reservedSmem.cap,0x4
